//
// Generated by NVIDIA NVVM Compiler
//
// Compiler Build ID: CL-36424714
// Cuda compilation tools, release 13.0, V13.0.88
// Based on NVVM 20.0.0
//

.version 9.0
.target sm_100
.address_size 64

	// .globl	_Z19jacobiVanillaKerneliiPfS_S_
// _ZZ19jacobiVanillaKerneliiPfS_S_E2Nx has been demoted
// _ZZ19jacobiVanillaKerneliiPfS_S_E2Ny has been demoted
// _ZZ19jacobiVanillaKerneliiPfS_S_E9inv_dx_sq has been demoted
// _ZZ19jacobiVanillaKerneliiPfS_S_E9inv_dy_sq has been demoted
// _ZZ19jacobiVanillaKerneliiPfS_S_E9inv_coeff has been demoted

.visible .entry _Z19jacobiVanillaKerneliiPfS_S_(
	.param .u32 _Z19jacobiVanillaKerneliiPfS_S__param_0,
	.param .u32 _Z19jacobiVanillaKerneliiPfS_S__param_1,
	.param .u64 .ptr .align 1 _Z19jacobiVanillaKerneliiPfS_S__param_2,
	.param .u64 .ptr .align 1 _Z19jacobiVanillaKerneliiPfS_S__param_3,
	.param .u64 .ptr .align 1 _Z19jacobiVanillaKerneliiPfS_S__param_4
)
{
	.reg .pred 	%p<9>;
	.reg .b32 	%r<25>;
	.reg .b32 	%f<32>;
	.reg .b64 	%rd<16>;
	.reg .b64 	%fd<9>;
	// demoted variable
	.shared .align 4 .u32 _ZZ19jacobiVanillaKerneliiPfS_S_E2Nx;
	// demoted variable
	.shared .align 4 .u32 _ZZ19jacobiVanillaKerneliiPfS_S_E2Ny;
	// demoted variable
	.shared .align 4 .f32 _ZZ19jacobiVanillaKerneliiPfS_S_E9inv_dx_sq;
	// demoted variable
	.shared .align 4 .f32 _ZZ19jacobiVanillaKerneliiPfS_S_E9inv_dy_sq;
	// demoted variable
	.shared .align 4 .f32 _ZZ19jacobiVanillaKerneliiPfS_S_E9inv_coeff;
	ld.param.u32 	%r5, [_Z19jacobiVanillaKerneliiPfS_S__param_0];
	ld.param.u32 	%r6, [_Z19jacobiVanillaKerneliiPfS_S__param_1];
	ld.param.u64 	%rd3, [_Z19jacobiVanillaKerneliiPfS_S__param_2];
	ld.param.u64 	%rd5, [_Z19jacobiVanillaKerneliiPfS_S__param_3];
	ld.param.u64 	%rd4, [_Z19jacobiVanillaKerneliiPfS_S__param_4];
	cvta.to.global.u64 	%rd1, %rd5;
	mov.u32 	%r7, %ctaid.y;
	mov.u32 	%r8, %ntid.y;
	mov.u32 	%r9, %tid.y;
	mad.lo.s32 	%r1, %r7, %r8, %r9;
	mov.u32 	%r10, %ctaid.x;
	mov.u32 	%r11, %ntid.x;
	mov.u32 	%r12, %tid.x;
	mad.lo.s32 	%r2, %r10, %r11, %r12;
	add.s32 	%r3, %r5, -2;
	mad.lo.s32 	%r4, %r3, %r1, %r2;
	setp.ne.s32 	%p1, %r12, 0;
	@%p1 bra 	$L__BB0_2;
	st.shared.u32 	[_ZZ19jacobiVanillaKerneliiPfS_S_E2Nx], %r3;
	add.s32 	%r13, %r6, -2;
	st.shared.u32 	[_ZZ19jacobiVanillaKerneliiPfS_S_E2Ny], %r13;
	add.s32 	%r14, %r5, -1;
	cvt.rn.f64.s32 	%fd1, %r14;
	rcp.rn.f64 	%fd2, %fd1;
	mul.f64 	%fd3, %fd2, %fd2;
	rcp.rn.f64 	%fd4, %fd3;
	cvt.rn.f32.f64 	%f9, %fd4;
	st.shared.f32 	[_ZZ19jacobiVanillaKerneliiPfS_S_E9inv_dx_sq], %f9;
	add.s32 	%r15, %r6, -1;
	cvt.rn.f64.s32 	%fd5, %r15;
	rcp.rn.f64 	%fd6, %fd5;
	mul.f64 	%fd7, %fd6, %fd6;
	rcp.rn.f64 	%fd8, %fd7;
	cvt.rn.f32.f64 	%f10, %fd8;
	st.shared.f32 	[_ZZ19jacobiVanillaKerneliiPfS_S_E9inv_dy_sq], %f10;
	add.f32 	%f11, %f9, %f10;
	add.f32 	%f12, %f11, %f11;
	rcp.rn.f32 	%f13, %f12;
	st.shared.f32 	[_ZZ19jacobiVanillaKerneliiPfS_S_E9inv_coeff], %f13;
$L__BB0_2:
	bar.sync 	0;
	add.s32 	%r16, %r6, -2;
	setp.ge.s32 	%p2, %r1, %r16;
	setp.ge.s32 	%p3, %r2, %r3;
	or.pred  	%p4, %p2, %p3;
	@%p4 bra 	$L__BB0_12;
	setp.eq.s32 	%p5, %r1, 0;
	mov.f32 	%f28, 0f3F800000;
	@%p5 bra 	$L__BB0_5;
	ld.shared.u32 	%r17, [_ZZ19jacobiVanillaKerneliiPfS_S_E2Nx];
	sub.s32 	%r18, %r4, %r17;
	mul.wide.s32 	%rd6, %r18, 4;
	add.s64 	%rd7, %rd1, %rd6;
	ld.global.f32 	%f28, [%rd7];
$L__BB0_5:
	ld.shared.u32 	%r19, [_ZZ19jacobiVanillaKerneliiPfS_S_E2Ny];
	add.s32 	%r20, %r19, -1;
	setp.ge.s32 	%p6, %r1, %r20;
	mov.f32 	%f29, 0f00000000;
	@%p6 bra 	$L__BB0_7;
	ld.shared.u32 	%r21, [_ZZ19jacobiVanillaKerneliiPfS_S_E2Nx];
	add.s32 	%r22, %r21, %r4;
	mul.wide.s32 	%rd8, %r22, 4;
	add.s64 	%rd9, %rd1, %rd8;
	ld.global.f32 	%f29, [%rd9];
$L__BB0_7:
	setp.lt.s32 	%p7, %r2, 1;
	mul.wide.s32 	%rd10, %r4, 4;
	add.s64 	%rd2, %rd1, %rd10;
	mov.f32 	%f30, 0f00000000;
	@%p7 bra 	$L__BB0_9;
	ld.global.f32 	%f30, [%rd2+-4];
$L__BB0_9:
	ld.shared.u32 	%r23, [_ZZ19jacobiVanillaKerneliiPfS_S_E2Nx];
	add.s32 	%r24, %r23, -1;
	setp.ge.s32 	%p8, %r2, %r24;
	mov.f32 	%f31, 0f00000000;
	@%p8 bra 	$L__BB0_11;
	ld.global.f32 	%f31, [%rd2+4];
$L__BB0_11:
	ld.shared.f32 	%f18, [_ZZ19jacobiVanillaKerneliiPfS_S_E9inv_coeff];
	ld.shared.f32 	%f19, [_ZZ19jacobiVanillaKerneliiPfS_S_E9inv_dx_sq];
	add.f32 	%f20, %f30, %f31;
	ld.shared.f32 	%f21, [_ZZ19jacobiVanillaKerneliiPfS_S_E9inv_dy_sq];
	add.f32 	%f22, %f28, %f29;
	mul.f32 	%f23, %f22, %f21;
	fma.rn.f32 	%f24, %f20, %f19, %f23;
	cvta.to.global.u64 	%rd11, %rd4;
	add.s64 	%rd13, %rd11, %rd10;
	ld.global.f32 	%f25, [%rd13];
	sub.f32 	%f26, %f24, %f25;
	mul.f32 	%f27, %f18, %f26;
	cvta.to.global.u64 	%rd14, %rd3;
	add.s64 	%rd15, %rd14, %rd10;
	st.global.f32 	[%rd15], %f27;
$L__BB0_12:
	ret;

}


// ===== COMPILED SASS (sm_100) =====

	.target	sm_100

	.elftype	@"ET_EXEC"


//--------------------- .note.nv.tkinfo           --------------------------
	.section	.note.nv.tkinfo,"",@"SHT_NOTE"
	.sectionflags	@"SHF_NOTE_NV_TKINFO"
	.tkinfo
        /*0018*/ 	.word	0x00000002
        /*0030*/ 	.string	""
        /*0030*/ 	.string	"ptxas"
        /*0030*/ 	.string	"Cuda compilation tools, release 13.0, V13.0.88"
        /*0030*/ 	.string	"Build cuda_13.0.r13.0/compiler.36424714_0"
        /*0030*/ 	.string	"-arch sm_100 -m 64 "



//--------------------- .note.nv.cuinfo           --------------------------
	.section	.note.nv.cuinfo,"",@"SHT_NOTE"
	.sectionflags	@"SHF_NOTE_NV_CUINFO"
        /*0018*/ 	.short	0x0002
        /*001a*/ 	.short	0x0064
        /*001c*/ 	.short	0x0082
	.zero		2


//--------------------- .nv.info                  --------------------------
	.section	.nv.info,"",@"SHT_CUDA_INFO"
	.align	4


	//----- nvinfo : EIATTR_REGCOUNT
	.align		4
        /*0000*/ 	.byte	0x04, 0x2f
        /*0002*/ 	.short	(.L_1 - .L_0)
	.align		4
.L_0:
        /*0004*/ 	.word	index@(_Z19jacobiVanillaKerneliiPfS_S_)
        /*0008*/ 	.word	0x00000016


	//----- nvinfo : EIATTR_FRAME_SIZE
	.align		4
.L_1:
        /*000c*/ 	.byte	0x04, 0x11
        /*000e*/ 	.short	(.L_3 - .L_2)
	.align		4
.L_2:
        /*0010*/ 	.word	index@($__internal_1_$__cuda_sm20_rcp_rn_f32_slowpath)
        /*0014*/ 	.word	0x00000000


	//----- nvinfo : EIATTR_FRAME_SIZE
	.align		4
.L_3:
        /*0018*/ 	.byte	0x04, 0x11
        /*001a*/ 	.short	(.L_5 - .L_4)
	.align		4
.L_4:
        /*001c*/ 	.word	index@($__internal_0_$__cuda_sm20_dblrcp_rn_slowpath_v3)
        /*0020*/ 	.word	0x00000000


	//----- nvinfo : EIATTR_FRAME_SIZE
	.align		4
.L_5:
        /*0024*/ 	.byte	0x04, 0x11
        /*0026*/ 	.short	(.L_7 - .L_6)
	.align		4
.L_6:
        /*0028*/ 	.word	index@(_Z19jacobiVanillaKerneliiPfS_S_)
        /*002c*/ 	.word	0x00000000


	//----- nvinfo : EIATTR_MIN_STACK_SIZE
	.align		4
.L_7:
        /*0030*/ 	.byte	0x04, 0x12
        /*0032*/ 	.short	(.L_9 - .L_8)
	.align		4
.L_8:
        /*0034*/ 	.word	index@(_Z19jacobiVanillaKerneliiPfS_S_)
        /*0038*/ 	.word	0x00000000
.L_9:


//--------------------- .nv.compat                --------------------------
	.section	.nv.compat,"",@"SHT_CUDA_COMPAT_INFO"
	.align	4
        /*0000*/ 	.byte	0x02, 0x09, 0x00, 0x00, 0x02, 0x02, 0x01, 0x00, 0x02, 0x05, 0x05, 0x00, 0x03, 0x07, 0x01, 0x01
        /*0010*/ 	.byte	0x02, 0x03, 0x00, 0x00, 0x02, 0x06, 0x01, 0x00, 0x04, 0x0b, 0x08, 0x00, 0x01, 0x00, 0x00, 0x00
        /*0020*/ 	.byte	0x00, 0x00, 0x00, 0x00


//--------------------- .nv.info._Z19jacobiVanillaKerneliiPfS_S_ --------------------------
	.section	.nv.info._Z19jacobiVanillaKerneliiPfS_S_,"",@"SHT_CUDA_INFO"
	.sectionflags	@""
	.align	4


	//----- nvinfo : EIATTR_CUDA_API_VERSION
	.align		4
        /*0000*/ 	.byte	0x04, 0x37
        /*0002*/ 	.short	(.L_11 - .L_10)
.L_10:
        /*0004*/ 	.word	0x00000082


	//----- nvinfo : EIATTR_KPARAM_INFO
	.align		4
.L_11:
        /*0008*/ 	.byte	0x04, 0x17
        /*000a*/ 	.short	(.L_13 - .L_12)
.L_12:
        /*000c*/ 	.word	0x00000000
        /*0010*/ 	.short	0x0004
        /*0012*/ 	.short	0x0018
        /*0014*/ 	.byte	0x00, 0xf5, 0x21, 0x00


	//----- nvinfo : EIATTR_KPARAM_INFO
	.align		4
.L_13:
        /*0018*/ 	.byte	0x04, 0x17
        /*001a*/ 	.short	(.L_15 - .L_14)
.L_14:
        /*001c*/ 	.word	0x00000000
        /*0020*/ 	.short	0x0003
        /*0022*/ 	.short	0x0010
        /*0024*/ 	.byte	0x00, 0xf5, 0x21, 0x00


	//----- nvinfo : EIATTR_KPARAM_INFO
	.align		4
.L_15:
        /*0028*/ 	.byte	0x04, 0x17
        /*002a*/ 	.short	(.L_17 - .L_16)
.L_16:
        /*002c*/ 	.word	0x00000000
        /*0030*/ 	.short	0x0002
        /*0032*/ 	.short	0x0008
        /*0034*/ 	.byte	0x00, 0xf5, 0x21, 0x00


	//----- nvinfo : EIATTR_KPARAM_INFO
	.align		4
.L_17:
        /*0038*/ 	.byte	0x04, 0x17
        /*003a*/ 	.short	(.L_19 - .L_18)
.L_18:
        /*003c*/ 	.word	0x00000000
        /*0040*/ 	.short	0x0001
        /*0042*/ 	.short	0x0004
        /*0044*/ 	.byte	0x00, 0xf0, 0x11, 0x00


	//----- nvinfo : EIATTR_KPARAM_INFO
	.align		4
.L_19:
        /*0048*/ 	.byte	0x04, 0x17
        /*004a*/ 	.short	(.L_21 - .L_20)
.L_20:
        /*004c*/ 	.word	0x00000000
        /*0050*/ 	.short	0x0000
        /*0052*/ 	.short	0x0000
        /*0054*/ 	.byte	0x00, 0xf0, 0x11, 0x00


	//----- nvinfo : EIATTR_SPARSE_MMA_MASK
	.align		4
.L_21:
        /*0058*/ 	.byte	0x03, 0x50
        /*005a*/ 	.short	0x0000


	//----- nvinfo : EIATTR_MAXREG_COUNT
	.align		4
        /*005c*/ 	.byte	0x03, 0x1b
        /*005e*/ 	.short	0x00ff


	//----- nvinfo : EIATTR_NUM_BARRIERS
	.align		4
        /*0060*/ 	.byte	0x02, 0x4c
        /*0062*/ 	.byte	0x01
	.zero		1


	//----- nvinfo : EIATTR_MERCURY_ISA_VERSION
	.align		4
        /*0064*/ 	.byte	0x03, 0x5f
        /*0066*/ 	.short	0x0101


	//----- nvinfo : EIATTR_VRC_CTA_INIT_COUNT
	.align		4
        /*0068*/ 	.byte	0x02, 0x4a
	.zero		1
	.zero		1


	//----- nvinfo : EIATTR_EXIT_INSTR_OFFSETS
	.align		4
        /*006c*/ 	.byte	0x04, 0x1c
        /*006e*/ 	.short	(.L_23 - .L_22)


	//   ....[0]....
.L_22:
        /*0070*/ 	.word	0x000007f0


	//   ....[1]....
        /*0074*/ 	.word	0x00000a80


	//----- nvinfo : EIATTR_CRS_STACK_SIZE
	.align		4
.L_23:
        /*0078*/ 	.byte	0x04, 0x1e
        /*007a*/ 	.short	(.L_25 - .L_24)
.L_24:
        /*007c*/ 	.word	0x00000000


	//----- nvinfo : EIATTR_CBANK_PARAM_SIZE
	.align		4
.L_25:
        /*0080*/ 	.byte	0x03, 0x19
        /*0082*/ 	.short	0x0020


	//----- nvinfo : EIATTR_PARAM_CBANK
	.align		4
        /*0084*/ 	.byte	0x04, 0x0a
        /*0086*/ 	.short	(.L_27 - .L_26)
	.align		4
.L_26:
        /*0088*/ 	.word	index@(.nv.constant0._Z19jacobiVanillaKerneliiPfS_S_)
        /*008c*/ 	.short	0x0380
        /*008e*/ 	.short	0x0020


	//----- nvinfo : EIATTR_SW_WAR
	.align		4
.L_27:
        /*0090*/ 	.byte	0x04, 0x36
        /*0092*/ 	.short	(.L_29 - .L_28)
.L_28:
        /*0094*/ 	.word	0x00000008
.L_29:


//--------------------- .nv.callgraph             --------------------------
	.section	.nv.callgraph,"",@"SHT_CUDA_CALLGRAPH"
	.align	4
	.sectionentsize	8
	.align		4
        /*0000*/ 	.word	0x00000000
	.align		4
        /*0004*/ 	.word	0xffffffff
	.align		4
        /*0008*/ 	.word	0x00000000
	.align		4
        /*000c*/ 	.word	0xfffffffe
	.align		4
        /*0010*/ 	.word	0x00000000
	.align		4
        /*0014*/ 	.word	0xfffffffd
	.align		4
        /*0018*/ 	.word	0x00000000
	.align		4
        /*001c*/ 	.word	0xfffffffc


//--------------------- .text._Z19jacobiVanillaKerneliiPfS_S_ --------------------------
	.section	.text._Z19jacobiVanillaKerneliiPfS_S_,"ax",@progbits
	.align	128
        .global         _Z19jacobiVanillaKerneliiPfS_S_
        .type           _Z19jacobiVanillaKerneliiPfS_S_,@function
        .size           _Z19jacobiVanillaKerneliiPfS_S_,(.L_x_21 - _Z19jacobiVanillaKerneliiPfS_S_)
        .other          _Z19jacobiVanillaKerneliiPfS_S_,@"STO_CUDA_ENTRY STV_DEFAULT"
_Z19jacobiVanillaKerneliiPfS_S_:
.text._Z19jacobiVanillaKerneliiPfS_S_:
[----:B------:R-:W-:Y:S01]  /*0000*/  LDC R1, c[0x0][0x37c] ;  /* 0x0000df00ff017b82 */ /* 0x000fe20000000800 */
[----:B------:R-:W0:Y:S07]  /*0010*/  S2R R5, SR_TID.X ;  /* 0x0000000000057919 */ /* 0x000e2e0000002100 */
[----:B------:R-:W1:Y:S01]  /*0020*/  S2UR UR4, SR_CTAID.Y ;  /* 0x00000000000479c3 */ /* 0x000e620000002600 */
[----:B------:R-:W-:Y:S01]  /*0030*/  BSSY.RECONVERGENT B0, `(.L_x_0) ;  /* 0x0000076000007945 */ /* 0x000fe20003800200 */
[----:B------:R-:W1:Y:S06]  /*0040*/  S2R R3, SR_TID.Y ;  /* 0x0000000000037919 */ /* 0x000e6c0000002200 */
[----:B------:R-:W1:Y:S08]  /*0050*/  LDC R6, c[0x0][0x364] ;  /* 0x0000d900ff067b82 */ /* 0x000e700000000800 */
[----:B------:R-:W2:Y:S08]  /*0060*/  S2UR UR5, SR_CTAID.X ;  /* 0x00000000000579c3 */ /* 0x000eb00000002500 */
[----:B------:R-:W3:Y:S01]  /*0070*/  LDC.64 R14, c[0x0][0x380] ;  /* 0x0000e000ff0e7b82 */ /* 0x000ee20000000a00 */
[----:B0-----:R-:W-:-:S07]  /*0080*/  ISETP.NE.AND P0, PT, R5, RZ, PT ;  /* 0x000000ff0500720c */ /* 0x001fce0003f05270 */
[----:B------:R-:W2:Y:S01]  /*0090*/  LDC R0, c[0x0][0x360] ;  /* 0x0000d800ff007b82 */ /* 0x000ea20000000800 */
[----:B-1----:R-:W-:Y:S02]  /*00a0*/  IMAD R6, R6, UR4, R3 ;  /* 0x0000000406067c24 */ /* 0x002fe4000f8e0203 */
[----:B---3--:R-:W-:Y:S02]  /*00b0*/  VIADD R4, R14, 0xfffffffe ;  /* 0xfffffffe0e047836 */ /* 0x008fe40000000000 */
[----:B--2---:R-:W-:-:S04]  /*00c0*/  IMAD R3, R0, UR5, R5 ;  /* 0x0000000500037c24 */ /* 0x004fc8000f8e0205 */
[----:B------:R-:W-:Y:S01]  /*00d0*/  IMAD R7, R6, R4, R3 ;  /* 0x0000000406077224 */ /* 0x000fe200078e0203 */
[----:B------:R-:W-:Y:S06]  /*00e0*/  @P0 BRA `(.L_x_1) ;  /* 0x0000000400a80947 */ /* 0x000fec0003800000 */
[----:B------:R-:W-:Y:S01]  /*00f0*/  VIADD R8, R14, 0xffffffff ;  /* 0xffffffff0e087836 */ /* 0x000fe20000000000 */
[----:B------:R-:W0:Y:S01]  /*0100*/  S2UR UR5, SR_CgaCtaId ;  /* 0x00000000000579c3 */ /* 0x000e220000008800 */
[----:B------:R-:W-:Y:S01]  /*0110*/  UMOV UR4, 0x400 ;  /* 0x0000040000047882 */ /* 0x000fe20000000000 */
[----:B------:R-:W-:-:S03]  /*0120*/  IADD3 R5, PT, PT, R15, -0x2, RZ ;  /* 0xfffffffe0f057810 */ /* 0x000fc60007ffe0ff */
[----:B------:R-:W1:Y:S08]  /*0130*/  I2F.F64 R8, R8 ;  /* 0x0000000800087312 */ /* 0x000e700000201c00 */
[----:B-1----:R-:W1:Y:S01]  /*0140*/  MUFU.RCP64H R11, R9 ;  /* 0x00000009000b7308 */ /* 0x002e620000001800 */
[----:B------:R-:W-:Y:S01]  /*0150*/  VIADD R10, R9, 0x300402 ;  /* 0x00300402090a7836 */ /* 0x000fe20000000000 */
[----:B0-----:R-:W-:-:S04]  /*0160*/  ULEA UR4, UR5, UR4, 0x18 ;  /* 0x0000000405047291 */ /* 0x001fc8000f8ec0ff */
[----:B------:R-:W-:-:S05]  /*0170*/  FSETP.GEU.AND P0, PT, |R10|, 5.8789094863358348022e-39, PT ;  /* 0x004004020a00780b */ /* 0x000fca0003f0e200 */
[----:B------:R0:W-:Y:S01]  /*0180*/  STS.64 [UR4], R4 ;  /* 0x00000004ff007988 */ /* 0x0001e20008000a04 */
[----:B-1----:R-:W-:-:S08]  /*0190*/  DFMA R12, -R8, R10, 1 ;  /* 0x3ff00000080c742b */ /* 0x002fd0000000010a */
[----:B------:R-:W-:-:S08]  /*01a0*/  DFMA R12, R12, R12, R12 ;  /* 0x0000000c0c0c722b */ /* 0x000fd0000000000c */
[----:B------:R-:W-:-:S08]  /*01b0*/  DFMA R12, R10, R12, R10 ;  /* 0x0000000c0a0c722b */ /* 0x000fd0000000000a */
[----:B------:R-:W-:-:S08]  /*01c0*/  DFMA R14, -R8, R12, 1 ;  /* 0x3ff00000080e742b */ /* 0x000fd0000000010c */
[----:B------:R-:W-:Y:S01]  /*01d0*/  DFMA R12, R12, R14, R12 ;  /* 0x0000000e0c0c722b */ /* 0x000fe2000000000c */
[----:B0-----:R-:W-:Y:S10]  /*01e0*/  @P0 BRA `(.L_x_2) ;  /* 0x0000000000180947 */ /* 0x001ff40003800000 */
[----:B------:R-:W-:Y:S02]  /*01f0*/  LOP3.LUT R0, R9, 0x7fffffff, RZ, 0xc0, !PT ;  /* 0x7fffffff09007812 */ /* 0x000fe400078ec0ff */
[----:B------:R-:W-:-:S03]  /*0200*/  MOV R2, 0x230 ;  /* 0x0000023000027802 */ /* 0x000fc60000000f00 */
[----:B------:R-:W-:-:S07]  /*0210*/  VIADD R12, R0, 0xfff00000 ;  /* 0xfff00000000c7836 */ /* 0x000fce0000000000 */
[----:B------:R-:W-:Y:S05]  /*0220*/  CALL.REL.NOINC `($__internal_0_$__cuda_sm20_dblrcp_rn_slowpath_v3) ;  /* 0x0000000800187944 */ /* 0x000fea0003c00000 */
[----:B------:R-:W-:Y:S02]  /*0230*/  IMAD.MOV.U32 R12, RZ, RZ, R10 ;  /* 0x000000ffff0c7224 */ /* 0x000fe400078e000a */
[----:B------:R-:W-:-:S07]  /*0240*/  IMAD.MOV.U32 R13, RZ, RZ, R11 ;  /* 0x000000ffff0d7224 */ /* 0x000fce00078e000b */
.L_x_2:
[----:B------:R-:W-:Y:S01]  /*0250*/  DMUL R14, R12, R12 ;  /* 0x0000000c0c0e7228 */ /* 0x000fe20000000000 */
[----:B------:R-:W-:Y:S05]  /*0260*/  BSSY.RECONVERGENT B1, `(.L_x_3) ;  /* 0x0000010000017945 */ /* 0x000fea0003800200 */
[----:B------:R-:W0:Y:S04]  /*0270*/  MUFU.RCP64H R9, R15 ;  /* 0x0000000f00097308 */ /* 0x000e280000001800 */
[----:B------:R-:W-:-:S04]  /*0280*/  IADD3 R8, PT, PT, R15, 0x300402, RZ ;  /* 0x003004020f087810 */ /* 0x000fc80007ffe0ff */
[----:B------:R-:W-:Y:S02]  /*0290*/  FSETP.GEU.AND P0, PT, |R8|, 5.8789094863358348022e-39, PT ;  /* 0x004004020800780b */ /* 0x000fe40003f0e200 */
[----:B0-----:R-:W-:-:S08]  /*02a0*/  DFMA R10, -R14, R8, 1 ;  /* 0x3ff000000e0a742b */ /* 0x001fd00000000108 */
[----:B------:R-:W-:-:S08]  /*02b0*/  DFMA R10, R10, R10, R10 ;  /* 0x0000000a0a0a722b */ /* 0x000fd0000000000a */
[----:B------:R-:W-:-:S08]  /*02c0*/  DFMA R10, R8, R10, R8 ;  /* 0x0000000a080a722b */ /* 0x000fd00000000008 */
[----:B------:R-:W-:-:S08]  /*02d0*/  DFMA R12, -R14, R10, 1 ;  /* 0x3ff000000e0c742b */ /* 0x000fd0000000010a */
[----:B------:R-:W-:Y:S01]  /*02e0*/  DFMA R10, R10, R12, R10 ;  /* 0x0000000c0a0a722b */ /* 0x000fe2000000000a */
[----:B------:R-:W-:Y:S10]  /*02f0*/  @P0 BRA `(.L_x_4) ;  /* 0x0000000000180947 */ /* 0x000ff40003800000 */
[----:B------:R-:W-:Y:S01]  /*0300*/  LOP3.LUT R0, R15, 0x7fffffff, RZ, 0xc0, !PT ;  /* 0x7fffffff0f007812 */ /* 0x000fe200078ec0ff */
[----:B------:R-:W-:Y:S01]  /*0310*/  IMAD.MOV.U32 R8, RZ, RZ, R14 ;  /* 0x000000ffff087224 */ /* 0x000fe200078e000e */
[----:B------:R-:W-:Y:S01]  /*0320*/  MOV R2, 0x360 ;  /* 0x0000036000027802 */ /* 0x000fe20000000f00 */
[----:B------:R-:W-:Y:S01]  /*0330*/  IMAD.MOV.U32 R9, RZ, RZ, R15 ;  /* 0x000000ffff097224 */ /* 0x000fe200078e000f */
[----:B------:R-:W-:-:S07]  /*0340*/  IADD3 R12, PT, PT, R0, -0x100000, RZ ;  /* 0xfff00000000c7810 */ /* 0x000fce0007ffe0ff */
[----:B------:R-:W-:Y:S05]  /*0350*/  CALL.REL.NOINC `($__internal_0_$__cuda_sm20_dblrcp_rn_slowpath_v3) ;  /* 0x0000000400cc7944 */ /* 0x000fea0003c00000 */
.L_x_4:
[----:B------:R-:W-:Y:S05]  /*0360*/  BSYNC.RECONVERGENT B1 ;  /* 0x0000000000017941 */ /* 0x000fea0003800200 */
.L_x_3:
[----:B------:R-:W0:Y:S01]  /*0370*/  LDCU UR4, c[0x0][0x384] ;  /* 0x00007080ff0477ac */ /* 0x000e220008000800 */
[----:B------:R-:W1:Y:S01]  /*0380*/  S2UR UR5, SR_CgaCtaId ;  /* 0x00000000000579c3 */ /* 0x000e620000008800 */
[----:B------:R-:W2:Y:S01]  /*0390*/  F2F.F32.F64 R0, R10 ;  /* 0x0000000a00007310 */ /* 0x000ea20000301000 */
[----:B0-----:R-:W-:-:S09]  /*03a0*/  UIADD3 UR4, UPT, UPT, UR4, -0x1, URZ ;  /* 0xffffffff04047890 */ /* 0x001fd2000fffe0ff */
[----:B------:R-:W0:Y:S01]  /*03b0*/  I2F.F64 R8, UR4 ;  /* 0x0000000400087d12 */ /* 0x000e220008201c00 */
[----:B------:R-:W-:Y:S02]  /*03c0*/  UMOV UR4, 0x400 ;  /* 0x0000040000047882 */ /* 0x000fe40000000000 */
[----:B-1----:R-:W-:-:S09]  /*03d0*/  ULEA UR4, UR5, UR4, 0x18 ;  /* 0x0000000405047291 */ /* 0x002fd2000f8ec0ff */
[----:B--2---:R1:W-:Y:S01]  /*03e0*/  STS [UR4+0x8], R0 ;  /* 0x00000800ff007988 */ /* 0x0043e20008000804 */
[----:B0-----:R-:W0:Y:S01]  /*03f0*/  MUFU.RCP64H R13, R9 ;  /* 0x00000009000d7308 */ /* 0x001e220000001800 */
[----:B------:R-:W-:-:S05]  /*0400*/  VIADD R12, R9, 0x300402 ;  /* 0x00300402090c7836 */ /* 0x000fca0000000000 */
[----:B------:R-:W-:Y:S01]  /*0410*/  FSETP.GEU.AND P0, PT, |R12|, 5.8789094863358348022e-39, PT ;  /* 0x004004020c00780b */ /* 0x000fe20003f0e200 */
[----:B0-----:R-:W-:-:S08]  /*0420*/  DFMA R14, -R8, R12, 1 ;  /* 0x3ff00000080e742b */ /* 0x001fd0000000010c */
[----:B------:R-:W-:-:S08]  /*0430*/  DFMA R14, R14, R14, R14 ;  /* 0x0000000e0e0e722b */ /* 0x000fd0000000000e */
[----:B------:R-:W-:-:S08]  /*0440*/  DFMA R14, R12, R14, R12 ;  /* 0x0000000e0c0e722b */ /* 0x000fd0000000000c */
[----:B------:R-:W-:-:S08]  /*0450*/  DFMA R16, -R8, R14, 1 ;  /* 0x3ff000000810742b */ /* 0x000fd0000000010e */
[----:B------:R-:W-:Y:S01]  /*0460*/  DFMA R14, R14, R16, R14 ;  /* 0x000000100e0e722b */ /* 0x000fe2000000000e */
[----:B-1----:R-:W-:Y:S10]  /*0470*/  @P0 BRA `(.L_x_5) ;  /* 0x0000000000180947 */ /* 0x002ff40003800000 */
[----:B------:R-:W-:-:S05]  /*0480*/  LOP3.LUT R2, R9, 0x7fffffff, RZ, 0xc0, !PT ;  /* 0x7fffffff09027812 */ /* 0x000fca00078ec0ff */
[----:B------:R-:W-:Y:S01]  /*0490*/  VIADD R12, R2, 0xfff00000 ;  /* 0xfff00000020c7836 */ /* 0x000fe20000000000 */
[----:B------:R-:W-:-:S07]  /*04a0*/  MOV R2, 0x4c0 ;  /* 0x000004c000027802 */ /* 0x000fce0000000f00 */
[----:B------:R-:W-:Y:S05]  /*04b0*/  CALL.REL.NOINC `($__internal_0_$__cuda_sm20_dblrcp_rn_slowpath_v3) ;  /* 0x0000000400747944 */ /* 0x000fea0003c00000 */
[----:B------:R-:W-:Y:S01]  /*04c0*/  MOV R14, R10 ;  /* 0x0000000a000e7202 */ /* 0x000fe20000000f00 */
[----:B------:R-:W-:-:S07]  /*04d0*/  IMAD.MOV.U32 R15, RZ, RZ, R11 ;  /* 0x000000ffff0f7224 */ /* 0x000fce00078e000b */
.L_x_5:
[----:B------:R-:W-:Y:S01]  /*04e0*/  DMUL R14, R14, R14 ;  /* 0x0000000e0e0e7228 */ /* 0x000fe20000000000 */
[----:B------:R-:W-:Y:S05]  /*04f0*/  BSSY.RECONVERGENT B1, `(.L_x_6) ;  /* 0x0000010000017945 */ /* 0x000fea0003800200 */
[----:B------:R-:W0:Y:S04]  /*0500*/  MUFU.RCP64H R9, R15 ;  /* 0x0000000f00097308 */ /* 0x000e280000001800 */
[----:B------:R-:W-:-:S05]  /*0510*/  VIADD R8, R15, 0x300402 ;  /* 0x003004020f087836 */ /* 0x000fca0000000000 */
[----:B------:R-:W-:Y:S01]  /*0520*/  FSETP.GEU.AND P0, PT, |R8|, 5.8789094863358348022e-39, PT ;  /* 0x004004020800780b */ /* 0x000fe20003f0e200 */
        /* <DEDUP_REMOVED lines=8> */
[----:B------:R-:W-:-:S03]  /*05b0*/  MOV R8, R14 ;  /* 0x0000000e00087202 */ /* 0x000fc60000000f00 */
[----:B------:R-:W-:Y:S01]  /*05c0*/  VIADD R12, R2, 0xfff00000 ;  /* 0xfff00000020c7836 */ /* 0x000fe20000000000 */
[----:B------:R-:W-:-:S07]  /*05d0*/  MOV R2, 0x5f0 ;  /* 0x000005f000027802 */ /* 0x000fce0000000f00 */
[----:B------:R-:W-:Y:S05]  /*05e0*/  CALL.REL.NOINC `($__internal_0_$__cuda_sm20_dblrcp_rn_slowpath_v3) ;  /* 0x0000000400287944 */ /* 0x000fea0003c00000 */
.L_x_7:
[----:B------:R-:W-:Y:S05]  /*05f0*/  BSYNC.RECONVERGENT B1 ;  /* 0x0000000000017941 */ /* 0x000fea0003800200 */
.L_x_6:
[----:B------:R-:W0:Y:S01]  /*0600*/  F2F.F32.F64 R11, R10 ;  /* 0x0000000a000b7310 */ /* 0x000e220000301000 */
[----:B------:R-:W1:Y:S01]  /*0610*/  S2UR UR5, SR_CgaCtaId ;  /* 0x00000000000579c3 */ /* 0x000e620000008800 */
[----:B------:R-:W-:Y:S01]  /*0620*/  UMOV UR4, 0x400 ;  /* 0x0000040000047882 */ /* 0x000fe20000000000 */
[----:B------:R-:W-:Y:S01]  /*0630*/  BSSY.RECONVERGENT B1, `(.L_x_8) ;  /* 0x0000011000017945 */ /* 0x000fe20003800200 */
[----:B0-----:R-:W-:-:S04]  /*0640*/  FADD R0, R0, R11 ;  /* 0x0000000b00007221 */ /* 0x001fc80000000000 */
[----:B------:R-:W-:-:S05]  /*0650*/  FADD R9, R0, R0 ;  /* 0x0000000000097221 */ /* 0x000fca0000000000 */
[----:B------:R-:W-:Y:S01]  /*0660*/  IADD3 R0, PT, PT, R9, 0x1800000, RZ ;  /* 0x0180000009007810 */ /* 0x000fe20007ffe0ff */
[----:B-1----:R-:W-:-:S03]  /*0670*/  ULEA UR4, UR5, UR4, 0x18 ;  /* 0x0000000405047291 */ /* 0x002fc6000f8ec0ff */
[----:B------:R-:W-:-:S04]  /*0680*/  LOP3.LUT R0, R0, 0x7f800000, RZ, 0xc0, !PT ;  /* 0x7f80000000007812 */ /* 0x000fc800078ec0ff */
[----:B------:R-:W-:Y:S02]  /*0690*/  ISETP.GT.U32.AND P0, PT, R0, 0x1ffffff, PT ;  /* 0x01ffffff0000780c */ /* 0x000fe40003f04070 */
[----:B------:R0:W-:Y:S11]  /*06a0*/  STS [UR4+0xc], R11 ;  /* 0x00000c0bff007988 */ /* 0x0001f60008000804 */
[----:B0-----:R-:W-:Y:S05]  /*06b0*/  @P0 BRA `(.L_x_9) ;  /* 0x0000000000100947 */ /* 0x001fea0003800000 */
[----:B------:R-:W-:-:S07]  /*06c0*/  MOV R8, 0x6e0 ;  /* 0x000006e000087802 */ /* 0x000fce0000000f00 */
[----:B------:R-:W-:Y:S05]  /*06d0*/  CALL.REL.NOINC `($__internal_1_$__cuda_sm20_rcp_rn_f32_slowpath) ;  /* 0x00000004008c7944 */ /* 0x000fea0003c00000 */
[----:B------:R-:W-:Y:S01]  /*06e0*/  IMAD.MOV.U32 R0, RZ, RZ, R5 ;  /* 0x000000ffff007224 */ /* 0x000fe200078e0005 */
[----:B------:R-:W-:Y:S06]  /*06f0*/  BRA `(.L_x_10) ;  /* 0x0000000000107947 */ /* 0x000fec0003800000 */
.L_x_9:
[----:B------:R-:W0:Y:S02]  /*0700*/  MUFU.RCP R0, R9 ;  /* 0x0000000900007308 */ /* 0x000e240000001000 */
[----:B0-----:R-:W-:-:S04]  /*0710*/  FFMA R2, R9, R0, -1 ;  /* 0xbf80000009027423 */ /* 0x001fc80000000000 */
[----:B------:R-:W-:-:S04]  /*0720*/  FADD.FTZ R5, -R2, -RZ ;  /* 0x800000ff02057221 */ /* 0x000fc80000010100 */
[----:B------:R-:W-:-:S07]  /*0730*/  FFMA R0, R0, R5, R0 ;  /* 0x0000000500007223 */ /* 0x000fce0000000000 */
.L_x_10:
[----:B------:R-:W-:Y:S05]  /*0740*/  BSYNC.RECONVERGENT B1 ;  /* 0x0000000000017941 */ /* 0x000fea0003800200 */
.L_x_8:
[----:B------:R-:W0:Y:S01]  /*0750*/  S2UR UR5, SR_CgaCtaId ;  /* 0x00000000000579c3 */ /* 0x000e220000008800 */
[----:B------:R-:W-:Y:S02]  /*0760*/  UMOV UR4, 0x400 ;  /* 0x0000040000047882 */ /* 0x000fe40000000000 */
[----:B0-----:R-:W-:-:S09]  /*0770*/  ULEA UR4, UR5, UR4, 0x18 ;  /* 0x0000000405047291 */ /* 0x001fd2000f8ec0ff */
[----:B------:R0:W-:Y:S03]  /*0780*/  STS [UR4+0x10], R0 ;  /* 0x00001000ff007988 */ /* 0x0001e60008000804 */
.L_x_1:
[----:B------:R-:W-:Y:S05]  /*0790*/  BSYNC.RECONVERGENT B0 ;  /* 0x0000000000007941 */ /* 0x000fea0003800200 */
.L_x_0:
[----:B------:R-:W1:Y:S01]  /*07a0*/  LDCU UR4, c[0x0][0x384] ;  /* 0x00007080ff0477ac */ /* 0x000e620008000800 */
[----:B------:R-:W-:Y:S01]  /*07b0*/  BAR.SYNC.DEFER_BLOCKING 0x0 ;  /* 0x0000000000007b1d */ /* 0x000fe20000010000 */
[----:B------:R-:W-:Y:S01]  /*07c0*/  ISETP.GE.AND P0, PT, R3, R4, PT ;  /* 0x000000040300720c */ /* 0x000fe20003f06270 */
[----:B-1----:R-:W-:-:S06]  /*07d0*/  UIADD3 UR4, UPT, UPT, UR4, -0x2, URZ ;  /* 0xfffffffe04047890 */ /* 0x002fcc000fffe0ff */
[----:B------:R-:W-:-:S13]  /*07e0*/  ISETP.GE.OR P0, PT, R6, UR4, P0 ;  /* 0x0000000406007c0c */ /* 0x000fda0008706670 */
[----:B------:R-:W-:Y:S05]  /*07f0*/  @P0 EXIT ;  /* 0x000000000000094d */ /* 0x000fea0003800000 */
[----:B------:R-:W1:Y:S01]  /*0800*/  S2UR UR5, SR_CgaCtaId ;  /* 0x00000000000579c3 */ /* 0x000e620000008800 */
[----:B------:R-:W-:Y:S01]  /*0810*/  UMOV UR4, 0x400 ;  /* 0x0000040000047882 */ /* 0x000fe20000000000 */
[----:B------:R-:W-:Y:S01]  /*0820*/  ISETP.NE.AND P0, PT, R6, RZ, PT ;  /* 0x000000ff0600720c */ /* 0x000fe20003f05270 */
[----:B------:R-:W2:Y:S01]  /*0830*/  LDCU.64 UR6, c[0x0][0x358] ;  /* 0x00006b00ff0677ac */ /* 0x000ea20008000a00 */
[----:B------:R-:W-:Y:S01]  /*0840*/  ISETP.GE.AND P2, PT, R3, 0x1, PT ;  /* 0x000000010300780c */ /* 0x000fe20003f46270 */
[----:B------:R-:W-:Y:S01]  /*0850*/  HFMA2 R17, -RZ, RZ, 0, 0 ;  /* 0x00000000ff117431 */ /* 0x000fe200000001ff */
[----:B------:R-:W-:Y:S02]  /*0860*/  MOV R15, RZ ;  /* 0x000000ff000f7202 */ /* 0x000fe40000000f00 */
[----:B------:R-:W3:Y:S08]  /*0870*/  LDC.64 R4, c[0x0][0x390] ;  /* 0x0000e400ff047b82 */ /* 0x000ef00000000a00 */
[----:B------:R-:W4:Y:S01]  /*0880*/  LDC.64 R12, c[0x0][0x388] ;  /* 0x0000e200ff0c7b82 */ /* 0x000f220000000a00 */
[----:B-1----:R-:W-:-:S09]  /*0890*/  ULEA UR4, UR5, UR4, 0x18 ;  /* 0x0000000405047291 */ /* 0x002fd2000f8ec0ff */
[----:B------:R-:W1:Y:S04]  /*08a0*/  LDS.64 R10, [UR4] ;  /* 0x00000004ff0a7984 */ /* 0x000e680008000a00 */
[----:B0-----:R-:W0:Y:S04]  /*08b0*/  @P0 LDS R0, [UR4] ;  /* 0x00000004ff000984 */ /* 0x001e280008000800 */
[----:B------:R-:W5:Y:S04]  /*08c0*/  LDS.64 R18, [UR4+0x8] ;  /* 0x00000804ff127984 */ /* 0x000f680008000a00 */
[----:B------:R-:W5:Y:S01]  /*08d0*/  LDS R14, [UR4+0x10] ;  /* 0x00001004ff0e7984 */ /* 0x000f620008000800 */
[----:B-1----:R-:W-:Y:S01]  /*08e0*/  VIADD R9, R11, 0xffffffff ;  /* 0xffffffff0b097836 */ /* 0x002fe20000000000 */
[----:B------:R-:W-:-:S04]  /*08f0*/  IADD3 R2, PT, PT, R10, -0x1, RZ ;  /* 0xffffffff0a027810 */ /* 0x000fc80007ffe0ff */
[----:B------:R-:W-:Y:S01]  /*0900*/  ISETP.GE.AND P1, PT, R6, R9, PT ;  /* 0x000000090600720c */ /* 0x000fe20003f26270 */
[----:B------:R-:W-:Y:S01]  /*0910*/  IMAD.MOV.U32 R6, RZ, RZ, RZ ;  /* 0x000000ffff067224 */ /* 0x000fe200078e00ff */
[----:B------:R-:W1:Y:S01]  /*0920*/  LDC.64 R8, c[0x0][0x398] ;  /* 0x0000e600ff087b82 */ /* 0x000e620000000a00 */
[----:B------:R-:W-:Y:S01]  /*0930*/  ISETP.GE.AND P3, PT, R3, R2, PT ;  /* 0x000000020300720c */ /* 0x000fe20003f66270 */
[----:B0-----:R-:W-:Y:S02]  /*0940*/  @P0 IMAD.IADD R3, R7, 0x1, -R0 ;  /* 0x0000000107030824 */ /* 0x001fe400078e0a00 */
[----:B------:R-:W-:Y:S02]  /*0950*/  IMAD.MOV.U32 R0, RZ, RZ, 0x3f800000 ;  /* 0x3f800000ff007424 */ /* 0x000fe400078e00ff */
[----:B---3--:R-:W-:-:S05]  /*0960*/  @P0 IMAD.WIDE R2, R3, 0x4, R4 ;  /* 0x0000000403020825 */ /* 0x008fca00078e0204 */
[----:B------:R-:W-:Y:S01]  /*0970*/  @!P1 IMAD.IADD R11, R7, 0x1, R10 ;  /* 0x00000001070b9824 */ /* 0x000fe200078e020a */
[----:B--2---:R4:W2:Y:S03]  /*0980*/  @P0 LDG.E R0, desc[UR6][R2.64] ;  /* 0x0000000602000981 */ /* 0x0048a6000c1e1900 */
[----:B------:R-:W-:-:S04]  /*0990*/  @!P1 IMAD.WIDE R10, R11, 0x4, R4 ;  /* 0x000000040b0a9825 */ /* 0x000fc800078e0204 */
[C---:B------:R-:W-:Y:S01]  /*09a0*/  IMAD.WIDE R4, R7.reuse, 0x4, R4 ;  /* 0x0000000407047825 */ /* 0x040fe200078e0204 */
[----:B------:R-:W2:Y:S04]  /*09b0*/  @!P1 LDG.E R15, desc[UR6][R10.64] ;  /* 0x000000060a0f9981 */ /* 0x000ea8000c1e1900 */
[----:B------:R-:W3:Y:S01]  /*09c0*/  @P2 LDG.E R6, desc[UR6][R4.64+-0x4] ;  /* 0xfffffc0604062981 */ /* 0x000ee2000c1e1900 */
[----:B-1----:R-:W-:-:S03]  /*09d0*/  IMAD.WIDE R8, R7, 0x4, R8 ;  /* 0x0000000407087825 */ /* 0x002fc600078e0208 */
[----:B------:R-:W3:Y:S04]  /*09e0*/  @!P3 LDG.E R17, desc[UR6][R4.64+0x4] ;  /* 0x000004060411b981 */ /* 0x000ee8000c1e1900 */
[----:B------:R-:W3:Y:S01]  /*09f0*/  LDG.E R9, desc[UR6][R8.64] ;  /* 0x0000000608097981 */ /* 0x000ee2000c1e1900 */
[----:B----4-:R-:W-:-:S04]  /*0a00*/  IMAD.WIDE R2, R7, 0x4, R12 ;  /* 0x0000000407027825 */ /* 0x010fc800078e020c */
[----:B--2---:R-:W-:-:S04]  /*0a10*/  FADD R0, R15, R0 ;  /* 0x000000000f007221 */ /* 0x004fc80000000000 */
[----:B-----5:R-:W-:Y:S01]  /*0a20*/  FMUL R0, R0, R19 ;  /* 0x0000001300007220 */ /* 0x020fe20000400000 */
[----:B---3--:R-:W-:-:S04]  /*0a30*/  FADD R17, R17, R6 ;  /* 0x0000000611117221 */ /* 0x008fc80000000000 */
[----:B------:R-:W-:-:S04]  /*0a40*/  FFMA R0, R17, R18, R0 ;  /* 0x0000001211007223 */ /* 0x000fc80000000000 */
[----:B------:R-:W-:-:S04]  /*0a50*/  FADD R11, R0, -R9 ;  /* 0x80000009000b7221 */ /* 0x000fc80000000000 */
[----:B------:R-:W-:-:S05]  /*0a60*/  FMUL R11, R14, R11 ;  /* 0x0000000b0e0b7220 */ /* 0x000fca0000400000 */
[----:B------:R-:W-:Y:S01]  /*0a70*/  STG.E desc[UR6][R2.64], R11 ;  /* 0x0000000b02007986 */ /* 0x000fe2000c101906 */
[----:B------:R-:W-:Y:S05]  /*0a80*/  EXIT ;  /* 0x000000000000794d */ /* 0x000fea0003800000 */
        .weak           $__internal_0_$__cuda_sm20_dblrcp_rn_slowpath_v3
        .type           $__internal_0_$__cuda_sm20_dblrcp_rn_slowpath_v3,@function
        .size           $__internal_0_$__cuda_sm20_dblrcp_rn_slowpath_v3,($__internal_1_$__cuda_sm20_rcp_rn_f32_slowpath - $__internal_0_$__cuda_sm20_dblrcp_rn_slowpath_v3)
$__internal_0_$__cuda_sm20_dblrcp_rn_slowpath_v3:
[----:B------:R-:W-:Y:S01]  /*0a90*/  DSETP.GTU.AND P0, PT, |R8|, +INF , PT ;  /* 0x7ff000000800742a */ /* 0x000fe20003f0c200 */
[----:B------:R-:W-:-:S13]  /*0aa0*/  BSSY.RECONVERGENT B2, `(.L_x_11) ;  /* 0x0000023000027945 */ /* 0x000fda0003800200 */
[----:B------:R-:W-:Y:S05]  /*0ab0*/  @P0 BRA `(.L_x_12) ;  /* 0x00000000007c0947 */ /* 0x000fea0003800000 */
[----:B------:R-:W-:-:S05]  /*0ac0*/  LOP3.LUT R13, R9, 0x7fffffff, RZ, 0xc0, !PT ;  /* 0x7fffffff090d7812 */ /* 0x000fca00078ec0ff */
[----:B------:R-:W-:-:S05]  /*0ad0*/  VIADD R5, R13, 0xffffffff ;  /* 0xffffffff0d057836 */ /* 0x000fca0000000000 */
[----:B------:R-:W-:-:S13]  /*0ae0*/  ISETP.GE.U32.AND P0, PT, R5, 0x7fefffff, PT ;  /* 0x7fefffff0500780c */ /* 0x000fda0003f06070 */
[----:B------:R-:W-:Y:S01]  /*0af0*/  @P0 LOP3.LUT R11, R9, 0x7ff00000, RZ, 0x3c, !PT ;  /* 0x7ff00000090b0812 */ /* 0x000fe200078e3cff */
[----:B------:R-:W-:Y:S01]  /*0b00*/  @P0 IMAD.MOV.U32 R10, RZ, RZ, RZ ;  /* 0x000000ffff0a0224 */ /* 0x000fe200078e00ff */
[----:B------:R-:W-:Y:S06]  /*0b10*/  @P0 BRA `(.L_x_13) ;  /* 0x00000000006c0947 */ /* 0x000fec0003800000 */
[----:B------:R-:W-:-:S13]  /*0b20*/  ISETP.GE.U32.AND P0, PT, R13, 0x1000001, PT ;  /* 0x010000010d00780c */ /* 0x000fda0003f06070 */
[----:B------:R-:W-:Y:S05]  /*0b30*/  @!P0 BRA `(.L_x_14) ;  /* 0x0000000000348947 */ /* 0x000fea0003800000 */
[----:B------:R-:W-:Y:S01]  /*0b40*/  IADD3 R11, PT, PT, R9, -0x3fe00000, RZ ;  /* 0xc0200000090b7810 */ /* 0x000fe20007ffe0ff */
[----:B------:R-:W-:-:S03]  /*0b50*/  IMAD.MOV.U32 R10, RZ, RZ, R8 ;  /* 0x000000ffff0a7224 */ /* 0x000fc600078e0008 */
[----:B------:R-:W0:Y:S03]  /*0b60*/  MUFU.RCP64H R13, R11 ;  /* 0x0000000b000d7308 */ /* 0x000e260000001800 */
[----:B0-----:R-:W-:-:S08]  /*0b70*/  DFMA R14, -R10, R12, 1 ;  /* 0x3ff000000a0e742b */ /* 0x001fd0000000010c */
[----:B------:R-:W-:-:S08]  /*0b80*/  DFMA R14, R14, R14, R14 ;  /* 0x0000000e0e0e722b */ /* 0x000fd0000000000e */
[----:B------:R-:W-:-:S08]  /*0b90*/  DFMA R14, R12, R14, R12 ;  /* 0x0000000e0c0e722b */ /* 0x000fd0000000000c */
[----:B------:R-:W-:-:S08]  /*0ba0*/  DFMA R12, -R10, R14, 1 ;  /* 0x3ff000000a0c742b */ /* 0x000fd0000000010e */
[----:B------:R-:W-:-:S08]  /*0bb0*/  DFMA R12, R14, R12, R14 ;  /* 0x0000000c0e0c722b */ /* 0x000fd0000000000e */
[----:B------:R-:W-:-:S08]  /*0bc0*/  DMUL R12, R12, 2.2250738585072013831e-308 ;  /* 0x001000000c0c7828 */ /* 0x000fd00000000000 */
[----:B------:R-:W-:-:S08]  /*0bd0*/  DFMA R8, -R8, R12, 1 ;  /* 0x3ff000000808742b */ /* 0x000fd0000000010c */
[----:B------:R-:W-:-:S08]  /*0be0*/  DFMA R8, R8, R8, R8 ;  /* 0x000000080808722b */ /* 0x000fd00000000008 */
[----:B------:R-:W-:Y:S01]  /*0bf0*/  DFMA R10, R12, R8, R12 ;  /* 0x000000080c0a722b */ /* 0x000fe2000000000c */
[----:B------:R-:W-:Y:S10]  /*0c00*/  BRA `(.L_x_13) ;  /* 0x0000000000307947 */ /* 0x000ff40003800000 */
.L_x_14:
[----:B------:R-:W-:Y:S01]  /*0c10*/  DMUL R8, R8, 8.11296384146066816958e+31 ;  /* 0x4690000008087828 */ /* 0x000fe20000000000 */
[----:B------:R-:W-:-:S05]  /*0c20*/  IMAD.MOV.U32 R10, RZ, RZ, R12 ;  /* 0x000000ffff0a7224 */ /* 0x000fca00078e000c */
[----:B------:R-:W0:Y:S02]  /*0c30*/  MUFU.RCP64H R11, R9 ;  /* 0x00000009000b7308 */ /* 0x000e240000001800 */
[----:B0-----:R-:W-:-:S08]  /*0c40*/  DFMA R12, -R8, R10, 1 ;  /* 0x3ff00000080c742b */ /* 0x001fd0000000010a */
[----:B------:R-:W-:-:S08]  /*0c50*/  DFMA R12, R12, R12, R12 ;  /* 0x0000000c0c0c722b */ /* 0x000fd0000000000c */
[----:B------:R-:W-:-:S08]  /*0c60*/  DFMA R12, R10, R12, R10 ;  /* 0x0000000c0a0c722b */ /* 0x000fd0000000000a */
[----:B------:R-:W-:-:S08]  /*0c70*/  DFMA R10, -R8, R12, 1 ;  /* 0x3ff00000080a742b */ /* 0x000fd0000000010c */
[----:B------:R-:W-:-:S08]  /*0c80*/  DFMA R10, R12, R10, R12 ;  /* 0x0000000a0c0a722b */ /* 0x000fd0000000000c */
[----:B------:R-:W-:Y:S01]  /*0c90*/  DMUL R10, R10, 8.11296384146066816958e+31 ;  /* 0x469000000a0a7828 */ /* 0x000fe20000000000 */
[----:B------:R-:W-:Y:S10]  /*0ca0*/  BRA `(.L_x_13) ;  /* 0x0000000000087947 */ /* 0x000ff40003800000 */
.L_x_12:
[----:B------:R-:W-:Y:S02]  /*0cb0*/  LOP3.LUT R11, R9, 0x80000, RZ, 0xfc, !PT ;  /* 0x00080000090b7812 */ /* 0x000fe400078efcff */
[----:B------:R-:W-:-:S07]  /*0cc0*/  MOV R10, R8 ;  /* 0x00000008000a7202 */ /* 0x000fce0000000f00 */
.L_x_13:
[----:B------:R-:W-:Y:S05]  /*0cd0*/  BSYNC.RECONVERGENT B2 ;  /* 0x0000000000027941 */ /* 0x000fea0003800200 */
.L_x_11:
[----:B------:R-:W-:Y:S02]  /*0ce0*/  IMAD.MOV.U32 R8, RZ, RZ, R2 ;  /* 0x000000ffff087224 */ /* 0x000fe400078e0002 */
[----:B------:R-:W-:-:S04]  /*0cf0*/  IMAD.MOV.U32 R9, RZ, RZ, 0x0 ;  /* 0x00000000ff097424 */ /* 0x000fc800078e00ff */
[----:B------:R-:W-:Y:S05]  /*0d00*/  RET.REL.NODEC R8 `(_Z19jacobiVanillaKerneliiPfS_S_) ;  /* 0xfffffff008bc7950 */ /* 0x000fea0003c3ffff */
        .weak           $__internal_1_$__cuda_sm20_rcp_rn_f32_slowpath
        .type           $__internal_1_$__cuda_sm20_rcp_rn_f32_slowpath,@function
        .size           $__internal_1_$__cuda_sm20_rcp_rn_f32_slowpath,(.L_x_21 - $__internal_1_$__cuda_sm20_rcp_rn_f32_slowpath)
$__internal_1_$__cuda_sm20_rcp_rn_f32_slowpath:
[----:B------:R-:W-:Y:S01]  /*0d10*/  SHF.L.U32 R0, R9, 0x1, RZ ;  /* 0x0000000109007819 */ /* 0x000fe200000006ff */
[----:B------:R-:W-:Y:S03]  /*0d20*/  BSSY.RECONVERGENT B2, `(.L_x_15) ;  /* 0x0000031000027945 */ /* 0x000fe60003800200 */
[----:B------:R-:W-:Y:S01]  /*0d30*/  SHF.R.U32.HI R11, RZ, 0x18, R0 ;  /* 0x00000018ff0b7819 */ /* 0x000fe20000011600 */
[----:B------:R-:W-:-:S03]  /*0d40*/  IMAD.MOV.U32 R0, RZ, RZ, R9 ;  /* 0x000000ffff007224 */ /* 0x000fc600078e0009 */
[----:B------:R-:W-:-:S13]  /*0d50*/  ISETP.NE.U32.AND P0, PT, R11, RZ, PT ;  /* 0x000000ff0b00720c */ /* 0x000fda0003f05070 */
[----:B------:R-:W-:Y:S05]  /*0d60*/  @P0 BRA `(.L_x_16) ;  /* 0x0000000000280947 */ /* 0x000fea0003800000 */
[----:B------:R-:W-:-:S05]  /*0d70*/  IMAD.SHL.U32 R2, R0, 0x2, RZ ;  /* 0x0000000200027824 */ /* 0x000fca00078e00ff */
[----:B------:R-:W-:-:S13]  /*0d80*/  ISETP.NE.AND P0, PT, R2, RZ, PT ;  /* 0x000000ff0200720c */ /* 0x000fda0003f05270 */
[----:B------:R-:W-:Y:S01]  /*0d90*/  @P0 FFMA R9, R0, 1.84467440737095516160e+19, RZ ;  /* 0x5f80000000090823 */ /* 0x000fe200000000ff */
[----:B------:R-:W-:Y:S08]  /*0da0*/  @!P0 MUFU.RCP R5, R0 ;  /* 0x0000000000058308 */ /* 0x000ff00000001000 */
[----:B------:R-:W0:Y:S02]  /*0db0*/  @P0 MUFU.RCP R2, R9 ;  /* 0x0000000900020308 */ /* 0x000e240000001000 */
[----:B0-----:R-:W-:-:S04]  /*0dc0*/  @P0 FFMA R10, R9, R2, -1 ;  /* 0xbf800000090a0423 */ /* 0x001fc80000000002 */
[----:B------:R-:W-:-:S04]  /*0dd0*/  @P0 FADD.FTZ R11, -R10, -RZ ;  /* 0x800000ff0a0b0221 */ /* 0x000fc80000010100 */
[----:B------:R-:W-:-:S04]  /*0de0*/  @P0 FFMA R2, R2, R11, R2 ;  /* 0x0000000b02020223 */ /* 0x000fc80000000002 */
[----:B------:R-:W-:Y:S01]  /*0df0*/  @P0 FFMA R5, R2, 1.84467440737095516160e+19, RZ ;  /* 0x5f80000002050823 */ /* 0x000fe200000000ff */
[----:B------:R-:W-:Y:S06]  /*0e00*/  BRA `(.L_x_17) ;  /* 0x0000000000887947 */ /* 0x000fec0003800000 */
.L_x_16:
[----:B------:R-:W-:-:S04]  /*0e10*/  IADD3 R13, PT, PT, R11, -0xfd, RZ ;  /* 0xffffff030b0d7810 */ /* 0x000fc80007ffe0ff */
[----:B------:R-:W-:-:S13]  /*0e20*/  ISETP.GT.U32.AND P0, PT, R13, 0x1, PT ;  /* 0x000000010d00780c */ /* 0x000fda0003f04070 */
[----:B------:R-:W-:Y:S05]  /*0e30*/  @P0 BRA `(.L_x_18) ;  /* 0x0000000000780947 */ /* 0x000fea0003800000 */
[----:B------:R-:W-:Y:S01]  /*0e40*/  LOP3.LUT R2, R0, 0x7fffff, RZ, 0xc0, !PT ;  /* 0x007fffff00027812 */ /* 0x000fe200078ec0ff */
[----:B------:R-:W-:-:S03]  /*0e50*/  IMAD.MOV.U32 R12, RZ, RZ, 0x3 ;  /* 0x00000003ff0c7424 */ /* 0x000fc600078e00ff */
[----:B------:R-:W-:Y:S02]  /*0e60*/  LOP3.LUT R2, R2, 0x3f800000, RZ, 0xfc, !PT ;  /* 0x3f80000002027812 */ /* 0x000fe400078efcff */
[----:B------:R-:W-:Y:S02]  /*0e70*/  SHF.L.U32 R12, R12, R13, RZ ;  /* 0x0000000d0c0c7219 */ /* 0x000fe400000006ff */
[----:B------:R-:W0:Y:S02]  /*0e80*/  MUFU.RCP R5, R2 ;  /* 0x0000000200057308 */ /* 0x000e240000001000 */
[----:B0-----:R-:W-:-:S04]  /*0e90*/  FFMA R9, R2, R5, -1 ;  /* 0xbf80000002097423 */ /* 0x001fc80000000005 */
[----:B------:R-:W-:-:S04]  /*0ea0*/  FADD.FTZ R10, -R9, -RZ ;  /* 0x800000ff090a7221 */ /* 0x000fc80000010100 */
[CCC-:B------:R-:W-:Y:S01]  /*0eb0*/  FFMA.RM R9, R5.reuse, R10.reuse, R5.reuse ;  /* 0x0000000a05097223 */ /* 0x1c0fe20000004005 */
[----:B------:R-:W-:-:S04]  /*0ec0*/  FFMA.RP R10, R5, R10, R5 ;  /* 0x0000000a050a7223 */ /* 0x000fc80000008005 */
[C---:B------:R-:W-:Y:S02]  /*0ed0*/  LOP3.LUT R5, R9.reuse, 0x7fffff, RZ, 0xc0, !PT ;  /* 0x007fffff09057812 */ /* 0x040fe400078ec0ff */
[----:B------:R-:W-:Y:S02]  /*0ee0*/  FSETP.NEU.FTZ.AND P0, PT, R9, R10, PT ;  /* 0x0000000a0900720b */ /* 0x000fe40003f1d000 */
[----:B------:R-:W-:Y:S02]  /*0ef0*/  LOP3.LUT R5, R5, 0x800000, RZ, 0xfc, !PT ;  /* 0x0080000005057812 */ /* 0x000fe400078efcff */
[----:B------:R-:W-:Y:S02]  /*0f00*/  SEL R9, RZ, 0xffffffff, !P0 ;  /* 0xffffffffff097807 */ /* 0x000fe40004000000 */
[----:B------:R-:W-:-:S03]  /*0f10*/  LOP3.LUT R12, R12, R5, RZ, 0xc0, !PT ;  /* 0x000000050c0c7212 */ /* 0x000fc600078ec0ff */
[----:B------:R-:W-:Y:S01]  /*0f20*/  IMAD.MOV R2, RZ, RZ, -R9 ;  /* 0x000000ffff027224 */ /* 0x000fe200078e0a09 */
[----:B------:R-:W-:-:S04]  /*0f30*/  SHF.R.U32.HI R12, RZ, R13, R12 ;  /* 0x0000000dff0c7219 */ /* 0x000fc8000001160c */
[----:B------:R-:W-:Y:S02]  /*0f40*/  LOP3.LUT P1, RZ, R2, R13, R5, 0xf8, !PT ;  /* 0x0000000d02ff7212 */ /* 0x000fe4000782f805 */
[C---:B------:R-:W-:Y:S02]  /*0f50*/  LOP3.LUT P0, RZ, R12.reuse, 0x1, RZ, 0xc0, !PT ;  /* 0x000000010cff7812 */ /* 0x040fe4000780c0ff */
[----:B------:R-:W-:-:S04]  /*0f60*/  LOP3.LUT P2, RZ, R12, 0x2, RZ, 0xc0, !PT ;  /* 0x000000020cff7812 */ /* 0x000fc8000784c0ff */
[----:B------:R-:W-:Y:S02]  /*0f70*/  PLOP3.LUT P0, PT, P0, P1, P2, 0xe0, 0x0 ;  /* 0x000000000000781c */ /* 0x000fe40000703c20 */
[----:B------:R-:W-:Y:S02]  /*0f80*/  LOP3.LUT P1, RZ, R0, 0x7fffff, RZ, 0xc0, !PT ;  /* 0x007fffff00ff7812 */ /* 0x000fe4000782c0ff */
[----:B------:R-:W-:-:S04]  /*0f90*/  SEL R2, RZ, 0x1, !P0 ;  /* 0x00000001ff027807 */ /* 0x000fc80004000000 */
[----:B------:R-:W-:-:S04]  /*0fa0*/  IADD3 R2, PT, PT, -R2, RZ, RZ ;  /* 0x000000ff02027210 */ /* 0x000fc80007ffe1ff */
[----:B------:R-:W-:Y:S01]  /*0fb0*/  ISETP.GE.AND P0, PT, R2, RZ, PT ;  /* 0x000000ff0200720c */ /* 0x000fe20003f06270 */
[----:B------:R-:W-:-:S05]  /*0fc0*/  VIADD R2, R11, 0xffffff04 ;  /* 0xffffff040b027836 */ /* 0x000fca0000000000 */
[----:B------:R-:W-:-:S07]  /*0fd0*/  SHF.R.U32.HI R5, RZ, R2, R5 ;  /* 0x00000002ff057219 */ /* 0x000fce0000011605 */
[----:B------:R-:W-:-:S05]  /*0fe0*/  @!P0 VIADD R5, R5, 0x1 ;  /* 0x0000000105058836 */ /* 0x000fca0000000000 */
[----:B------:R-:W-:-:S04]  /*0ff0*/  @!P1 SHF.L.U32 R5, R5, 0x1, RZ ;  /* 0x0000000105059819 */ /* 0x000fc800000006ff */
[----:B------:R-:W-:Y:S01]  /*1000*/  LOP3.LUT R5, R5, 0x80000000, R0, 0xf8, !PT ;  /* 0x8000000005057812 */ /* 0x000fe200078ef800 */
[----:B------:R-:W-:Y:S06]  /*1010*/  BRA `(.L_x_17) ;  /* 0x0000000000047947 */ /* 0x000fec0003800000 */
.L_x_18:
[----:B------:R0:W1:Y:S02]  /*1020*/  MUFU.RCP R5, R0 ;  /* 0x0000000000057308 */ /* 0x0000640000001000 */
.L_x_17:
[----:B------:R-:W-:Y:S05]  /*1030*/  BSYNC.RECONVERGENT B2 ;  /* 0x0000000000027941 */ /* 0x000fea0003800200 */
.L_x_15:
[----:B------:R-:W-:-:S04]  /*1040*/  IMAD.MOV.U32 R9, RZ, RZ, 0x0 ;  /* 0x00000000ff097424 */ /* 0x000fc800078e00ff */
[----:B01----:R-:W-:Y:S05]  /*1050*/  RET.REL.NODEC R8 `(_Z19jacobiVanillaKerneliiPfS_S_) ;  /* 0xffffffec08e87950 */ /* 0x003fea0003c3ffff */
.L_x_19:
[----:B------:R-:W-:-:S00]  /*1060*/  BRA `(.L_x_19) ;  /* 0xfffffffc00fc7947 */ /* 0x000fc0000383ffff */
[----:B------:R-:W-:-:S00]  /*1070*/  NOP ;  /* 0x0000000000007918 */ /* 0x000fc00000000000 */
        /* <DEDUP_REMOVED lines=8> */
.L_x_21:


//--------------------- .nv.shared._Z19jacobiVanillaKerneliiPfS_S_ --------------------------
	.section	.nv.shared._Z19jacobiVanillaKerneliiPfS_S_,"aw",@nobits
	.sectionflags	@""
	.align	4
.nv.shared._Z19jacobiVanillaKerneliiPfS_S_:
	.zero		1044


//--------------------- .nv.shared.reserved.0     --------------------------
	.section	.nv.shared.reserved.0,"aw",@nobits
	.weak		__nv_reservedSMEM_offset_0_alias
	.size		__nv_reservedSMEM_offset_0_alias, 0, 64
	.other		__nv_reservedSMEM_offset_0_alias,@"STO_CUDA_RESERVED_SHARED STV_DEFAULT"
__nv_reservedSMEM_offset_0_alias:
	.zero		0
	.zero		64


//--------------------- .nv.constant0._Z19jacobiVanillaKerneliiPfS_S_ --------------------------
	.section	.nv.constant0._Z19jacobiVanillaKerneliiPfS_S_,"a",@progbits
	.sectionflags	@""
	.align	4
.nv.constant0._Z19jacobiVanillaKerneliiPfS_S_:
	.zero		928


//--------------------- SYMBOLS --------------------------

	.type		.nv.reservedSmem.offset0,@object
	.size		.nv.reservedSmem.offset0,0x4
	.type		.nv.reservedSmem.cap,@object
	.size		.nv.reservedSmem.cap,0x4
